//
// Generated by NVIDIA NVVM Compiler
//
// Compiler Build ID: CL-36424714
// Cuda compilation tools, release 13.0, V13.0.88
// Based on NVVM 20.0.0
//

.version 9.0
.target sm_100
.address_size 64

	// .globl	_Z10matrixNormPfS_S_S_S_S_i
.extern .shared .align 16 .b8 sdata[];

.visible .entry _Z10matrixNormPfS_S_S_S_S_i(
	.param .u64 .ptr .align 1 _Z10matrixNormPfS_S_S_S_S_i_param_0,
	.param .u64 .ptr .align 1 _Z10matrixNormPfS_S_S_S_S_i_param_1,
	.param .u64 .ptr .align 1 _Z10matrixNormPfS_S_S_S_S_i_param_2,
	.param .u64 .ptr .align 1 _Z10matrixNormPfS_S_S_S_S_i_param_3,
	.param .u64 .ptr .align 1 _Z10matrixNormPfS_S_S_S_S_i_param_4,
	.param .u64 .ptr .align 1 _Z10matrixNormPfS_S_S_S_S_i_param_5,
	.param .u32 _Z10matrixNormPfS_S_S_S_S_i_param_6
)
{
	.reg .pred 	%p<19>;
	.reg .b32 	%r<49>;
	.reg .b32 	%f<84>;
	.reg .b64 	%rd<25>;

	ld.param.u64 	%rd8, [_Z10matrixNormPfS_S_S_S_S_i_param_0];
	ld.param.u64 	%rd3, [_Z10matrixNormPfS_S_S_S_S_i_param_1];
	ld.param.u64 	%rd4, [_Z10matrixNormPfS_S_S_S_S_i_param_2];
	ld.param.u64 	%rd5, [_Z10matrixNormPfS_S_S_S_S_i_param_3];
	ld.param.u64 	%rd6, [_Z10matrixNormPfS_S_S_S_S_i_param_4];
	ld.param.u64 	%rd7, [_Z10matrixNormPfS_S_S_S_S_i_param_5];
	ld.param.u32 	%r13, [_Z10matrixNormPfS_S_S_S_S_i_param_6];
	cvta.to.global.u64 	%rd9, %rd8;
	mov.u32 	%r1, %ctaid.x;
	mov.u32 	%r14, %ntid.x;
	mov.u32 	%r15, %tid.x;
	mad.lo.s32 	%r16, %r1, %r14, %r15;
	mov.u32 	%r2, %ctaid.y;
	mov.u32 	%r3, %ntid.y;
	mov.u32 	%r4, %tid.y;
	mad.lo.s32 	%r17, %r2, %r3, %r4;
	mad.lo.s32 	%r5, %r13, %r17, %r16;
	mul.wide.s32 	%rd10, %r5, 4;
	add.s64 	%rd1, %rd9, %rd10;
	ld.global.f32 	%f10, [%rd1];
	shl.b32 	%r18, %r4, 2;
	mov.u32 	%r19, sdata;
	add.s32 	%r6, %r19, %r18;
	st.shared.f32 	[%r6], %f10;
	bar.sync 	0;
	setp.lt.u32 	%p1, %r3, 2;
	@%p1 bra 	$L__BB0_5;
	mov.b32 	%r47, 1;
$L__BB0_2:
	shl.b32 	%r8, %r47, 1;
	mul.lo.s32 	%r9, %r8, %r4;
	setp.ge.u32 	%p2, %r9, %r3;
	@%p2 bra 	$L__BB0_4;
	add.s32 	%r21, %r9, %r47;
	shl.b32 	%r22, %r21, 2;
	add.s32 	%r24, %r19, %r22;
	ld.shared.f32 	%f11, [%r24];
	shl.b32 	%r25, %r9, 2;
	add.s32 	%r26, %r19, %r25;
	ld.shared.f32 	%f12, [%r26];
	add.f32 	%f13, %f11, %f12;
	st.shared.f32 	[%r26], %f13;
$L__BB0_4:
	setp.lt.u32 	%p3, %r8, %r3;
	mov.u32 	%r47, %r8;
	@%p3 bra 	$L__BB0_2;
$L__BB0_5:
	setp.ne.s32 	%p4, %r4, 0;
	@%p4 bra 	$L__BB0_7;
	ld.shared.f32 	%f14, [sdata];
	mad.lo.s32 	%r27, %r13, %r2, %r1;
	cvta.to.global.u64 	%rd11, %rd4;
	mul.wide.u32 	%rd12, %r27, 4;
	add.s64 	%rd13, %rd11, %rd12;
	st.global.f32 	[%rd13], %f14;
$L__BB0_7:
	ld.global.f32 	%f16, [%rd1];
	cvta.to.global.u64 	%rd14, %rd5;
	mul.wide.u32 	%rd15, %r1, 4;
	add.s64 	%rd2, %rd14, %rd15;
	ld.global.f32 	%f17, [%rd2];
	sub.f32 	%f1, %f16, %f17;
	abs.f32 	%f2, %f1;
	setp.eq.f32 	%p5, %f1, 0f3F800000;
	mov.f32 	%f82, 0f3F800000;
	@%p5 bra 	$L__BB0_12;
	setp.num.f32 	%p6, %f2, %f2;
	@%p6 bra 	$L__BB0_10;
	mov.f32 	%f73, 0f40000000;
	add.rn.f32 	%f82, %f1, %f73;
	bra.uni 	$L__BB0_12;
$L__BB0_10:
	setp.lt.f32 	%p7, %f2, 0f00800000;
	mul.f32 	%f18, %f2, 0f4B800000;
	selp.f32 	%f19, %f18, %f2, %p7;
	mov.b32 	%r28, %f19;
	add.s32 	%r29, %r28, -1060439283;
	and.b32  	%r30, %r29, -8388608;
	sub.s32 	%r31, %r28, %r30;
	mov.b32 	%f20, %r31;
	cvt.rn.f32.s32 	%f21, %r30;
	selp.f32 	%f22, 0fC1C00000, 0f00000000, %p7;
	fma.rn.f32 	%f23, %f21, 0f34000000, %f22;
	add.f32 	%f24, %f20, 0fBF800000;
	add.f32 	%f25, %f20, 0f3F800000;
	rcp.approx.ftz.f32 	%f26, %f25;
	add.f32 	%f27, %f24, %f24;
	mul.f32 	%f28, %f27, %f26;
	mul.f32 	%f29, %f28, %f28;
	neg.f32 	%f30, %f28;
	sub.f32 	%f31, %f24, %f28;
	add.f32 	%f32, %f31, %f31;
	fma.rn.f32 	%f33, %f30, %f24, %f32;
	mul.rn.f32 	%f34, %f26, %f33;
	fma.rn.f32 	%f35, %f29, 0f3A2C32E4, 0f3B52E7DB;
	fma.rn.f32 	%f36, %f35, %f29, 0f3C93BB73;
	fma.rn.f32 	%f37, %f36, %f29, 0f3DF6384F;
	mul.rn.f32 	%f38, %f37, %f29;
	fma.rn.f32 	%f39, %f28, 0f3FB8AA3B, %f23;
	mul.f32 	%f40, %f38, 0f40400000;
	sub.f32 	%f41, %f23, %f39;
	fma.rn.f32 	%f42, %f28, 0f3FB8AA3B, %f41;
	fma.rn.f32 	%f43, %f34, 0f3FB8AA3B, %f42;
	fma.rn.f32 	%f44, %f28, 0f32A55E34, %f43;
	fma.rn.f32 	%f45, %f40, %f34, %f44;
	fma.rn.f32 	%f46, %f38, %f28, %f45;
	add.rn.f32 	%f47, %f39, %f46;
	mov.f32 	%f48, 0f40000000;
	mul.rn.f32 	%f49, %f47, %f48;
	cvt.rni.f32.f32 	%f50, %f49;
	sub.f32 	%f51, %f49, %f50;
	neg.f32 	%f52, %f49;
	fma.rn.f32 	%f53, %f47, 0f40000000, %f52;
	neg.f32 	%f54, %f39;
	add.rn.f32 	%f55, %f47, %f54;
	neg.f32 	%f56, %f55;
	add.rn.f32 	%f57, %f46, %f56;
	fma.rn.f32 	%f58, %f57, 0f40000000, %f53;
	add.f32 	%f59, %f51, %f58;
	setp.gt.f32 	%p8, %f50, 0f00000000;
	selp.b32 	%r32, 0, -2097152000, %p8;
	setp.neu.f32 	%p9, %f1, 0f00000000;
	setp.neu.f32 	%p10, %f2, 0f7F800000;
	setp.lt.f32 	%p11, %f49, 0f00000000;
	selp.f32 	%f60, 0f00000000, 0f7F800000, %p11;
	abs.f32 	%f61, %f49;
	setp.gt.f32 	%p12, %f61, 0f43180000;
	cvt.rzi.s32.f32 	%r33, %f50;
	shl.b32 	%r34, %r33, 23;
	sub.s32 	%r35, %r34, %r32;
	mov.b32 	%f62, %r35;
	add.s32 	%r36, %r32, 2130706432;
	mov.b32 	%f63, %r36;
	fma.rn.f32 	%f64, %f59, 0f391FCB8E, 0f3AAF85ED;
	fma.rn.f32 	%f65, %f64, %f59, 0f3C1D9856;
	fma.rn.f32 	%f66, %f65, %f59, 0f3D6357BB;
	fma.rn.f32 	%f67, %f66, %f59, 0f3E75FDEC;
	fma.rn.f32 	%f68, %f67, %f59, 0f3F317218;
	fma.rn.f32 	%f69, %f68, %f59, 0f3F800000;
	mul.f32 	%f70, %f69, %f63;
	mul.f32 	%f71, %f70, %f62;
	selp.f32 	%f82, %f60, %f71, %p12;
	and.pred  	%p13, %p9, %p10;
	@%p13 bra 	$L__BB0_12;
	add.f32 	%f72, %f1, %f1;
	mov.b32 	%r37, %f72;
	and.b32  	%r38, %r37, 2147483647;
	mov.b32 	%f82, %r38;
$L__BB0_12:
	setp.lt.u32 	%p14, %r3, 2;
	st.shared.f32 	[%r6], %f82;
	@%p14 bra 	$L__BB0_17;
	mov.b32 	%r48, 1;
$L__BB0_14:
	shl.b32 	%r11, %r48, 1;
	mul.lo.s32 	%r12, %r11, %r4;
	setp.ge.u32 	%p15, %r12, %r3;
	@%p15 bra 	$L__BB0_16;
	add.s32 	%r40, %r12, %r48;
	shl.b32 	%r41, %r40, 2;
	add.s32 	%r43, %r19, %r41;
	ld.shared.f32 	%f74, [%r43];
	shl.b32 	%r44, %r12, 2;
	add.s32 	%r45, %r19, %r44;
	ld.shared.f32 	%f75, [%r45];
	add.f32 	%f76, %f74, %f75;
	st.shared.f32 	[%r45], %f76;
$L__BB0_16:
	setp.lt.u32 	%p16, %r11, %r3;
	mov.u32 	%r48, %r11;
	@%p16 bra 	$L__BB0_14;
$L__BB0_17:
	setp.ne.s32 	%p17, %r4, 0;
	@%p17 bra 	$L__BB0_19;
	ld.shared.f32 	%f77, [sdata];
	mad.lo.s32 	%r46, %r13, %r2, %r1;
	cvta.to.global.u64 	%rd16, %rd6;
	mul.wide.u32 	%rd17, %r46, 4;
	add.s64 	%rd18, %rd16, %rd17;
	st.global.f32 	[%rd18], %f77;
$L__BB0_19:
	cvta.to.global.u64 	%rd19, %rd7;
	add.s64 	%rd21, %rd19, %rd15;
	ld.global.f32 	%f7, [%rd21];
	setp.eq.f32 	%p18, %f7, 0f00000000;
	mov.f32 	%f83, 0f00000000;
	@%p18 bra 	$L__BB0_21;
	ld.global.f32 	%f79, [%rd1];
	ld.global.f32 	%f80, [%rd2];
	sub.f32 	%f81, %f79, %f80;
	div.rn.f32 	%f83, %f81, %f7;
$L__BB0_21:
	cvta.to.global.u64 	%rd22, %rd3;
	add.s64 	%rd24, %rd22, %rd10;
	st.global.f32 	[%rd24], %f83;
	ret;

}


// ===== COMPILED SASS (sm_100) =====

	.target	sm_100

	.elftype	@"ET_EXEC"


//--------------------- .note.nv.tkinfo           --------------------------
	.section	.note.nv.tkinfo,"",@"SHT_NOTE"
	.sectionflags	@"SHF_NOTE_NV_TKINFO"
	.tkinfo
        /*0018*/ 	.word	0x00000002
        /*0030*/ 	.string	""
        /*0030*/ 	.string	"ptxas"
        /*0030*/ 	.string	"Cuda compilation tools, release 13.0, V13.0.88"
        /*0030*/ 	.string	"Build cuda_13.0.r13.0/compiler.36424714_0"
        /*0030*/ 	.string	"-arch sm_100 -m 64 "



//--------------------- .note.nv.cuinfo           --------------------------
	.section	.note.nv.cuinfo,"",@"SHT_NOTE"
	.sectionflags	@"SHF_NOTE_NV_CUINFO"
        /*0018*/ 	.short	0x0002
        /*001a*/ 	.short	0x0064
        /*001c*/ 	.short	0x0082
	.zero		2


//--------------------- .nv.info                  --------------------------
	.section	.nv.info,"",@"SHT_CUDA_INFO"
	.align	4


	//----- nvinfo : EIATTR_REGCOUNT
	.align		4
        /*0000*/ 	.byte	0x04, 0x2f
        /*0002*/ 	.short	(.L_1 - .L_0)
	.align		4
.L_0:
        /*0004*/ 	.word	index@(_Z10matrixNormPfS_S_S_S_S_i)
        /*0008*/ 	.word	0x00000018


	//----- nvinfo : EIATTR_FRAME_SIZE
	.align		4
.L_1:
        /*000c*/ 	.byte	0x04, 0x11
        /*000e*/ 	.short	(.L_3 - .L_2)
	.align		4
.L_2:
        /*0010*/ 	.word	index@($__internal_0_$__cuda_sm3x_div_rn_noftz_f32_slowpath)
        /*0014*/ 	.word	0x00000000


	//----- nvinfo : EIATTR_FRAME_SIZE
	.align		4
.L_3:
        /*0018*/ 	.byte	0x04, 0x11
        /*001a*/ 	.short	(.L_5 - .L_4)
	.align		4
.L_4:
        /*001c*/ 	.word	index@(_Z10matrixNormPfS_S_S_S_S_i)
        /*0020*/ 	.word	0x00000000


	//----- nvinfo : EIATTR_MIN_STACK_SIZE
	.align		4
.L_5:
        /*0024*/ 	.byte	0x04, 0x12
        /*0026*/ 	.short	(.L_7 - .L_6)
	.align		4
.L_6:
        /*0028*/ 	.word	index@(_Z10matrixNormPfS_S_S_S_S_i)
        /*002c*/ 	.word	0x00000000
.L_7:


//--------------------- .nv.compat                --------------------------
	.section	.nv.compat,"",@"SHT_CUDA_COMPAT_INFO"
	.align	4
        /*0000*/ 	.byte	0x02, 0x09, 0x00, 0x00, 0x02, 0x02, 0x01, 0x00, 0x02, 0x05, 0x05, 0x00, 0x03, 0x07, 0x01, 0x01
        /*0010*/ 	.byte	0x02, 0x03, 0x00, 0x00, 0x02, 0x06, 0x01, 0x00, 0x04, 0x0b, 0x08, 0x00, 0x01, 0x00, 0x00, 0x00
        /*0020*/ 	.byte	0x00, 0x00, 0x00, 0x00


//--------------------- .nv.info._Z10matrixNormPfS_S_S_S_S_i --------------------------
	.section	.nv.info._Z10matrixNormPfS_S_S_S_S_i,"",@"SHT_CUDA_INFO"
	.sectionflags	@""
	.align	4


	//----- nvinfo : EIATTR_CUDA_API_VERSION
	.align		4
        /*0000*/ 	.byte	0x04, 0x37
        /*0002*/ 	.short	(.L_9 - .L_8)
.L_8:
        /*0004*/ 	.word	0x00000082


	//----- nvinfo : EIATTR_KPARAM_INFO
	.align		4
.L_9:
        /*0008*/ 	.byte	0x04, 0x17
        /*000a*/ 	.short	(.L_11 - .L_10)
.L_10:
        /*000c*/ 	.word	0x00000000
        /*0010*/ 	.short	0x0006
        /*0012*/ 	.short	0x0030
        /*0014*/ 	.byte	0x00, 0xf0, 0x11, 0x00


	//----- nvinfo : EIATTR_KPARAM_INFO
	.align		4
.L_11:
        /*0018*/ 	.byte	0x04, 0x17
        /*001a*/ 	.short	(.L_13 - .L_12)
.L_12:
        /*001c*/ 	.word	0x00000000
        /*0020*/ 	.short	0x0005
        /*0022*/ 	.short	0x0028
        /*0024*/ 	.byte	0x00, 0xf5, 0x21, 0x00


	//----- nvinfo : EIATTR_KPARAM_INFO
	.align		4
.L_13:
        /*0028*/ 	.byte	0x04, 0x17
        /*002a*/ 	.short	(.L_15 - .L_14)
.L_14:
        /*002c*/ 	.word	0x00000000
        /*0030*/ 	.short	0x0004
        /*0032*/ 	.short	0x0020
        /*0034*/ 	.byte	0x00, 0xf5, 0x21, 0x00


	//----- nvinfo : EIATTR_KPARAM_INFO
	.align		4
.L_15:
        /*0038*/ 	.byte	0x04, 0x17
        /*003a*/ 	.short	(.L_17 - .L_16)
.L_16:
        /*003c*/ 	.word	0x00000000
        /*0040*/ 	.short	0x0003
        /*0042*/ 	.short	0x0018
        /*0044*/ 	.byte	0x00, 0xf5, 0x21, 0x00


	//----- nvinfo : EIATTR_KPARAM_INFO
	.align		4
.L_17:
        /*0048*/ 	.byte	0x04, 0x17
        /*004a*/ 	.short	(.L_19 - .L_18)
.L_18:
        /*004c*/ 	.word	0x00000000
        /*0050*/ 	.short	0x0002
        /*0052*/ 	.short	0x0010
        /*0054*/ 	.byte	0x00, 0xf5, 0x21, 0x00


	//----- nvinfo : EIATTR_KPARAM_INFO
	.align		4
.L_19:
        /*0058*/ 	.byte	0x04, 0x17
        /*005a*/ 	.short	(.L_21 - .L_20)
.L_20:
        /*005c*/ 	.word	0x00000000
        /*0060*/ 	.short	0x0001
        /*0062*/ 	.short	0x0008
        /*0064*/ 	.byte	0x00, 0xf5, 0x21, 0x00


	//----- nvinfo : EIATTR_KPARAM_INFO
	.align		4
.L_21:
        /*0068*/ 	.byte	0x04, 0x17
        /*006a*/ 	.short	(.L_23 - .L_22)
.L_22:
        /*006c*/ 	.word	0x00000000
        /*0070*/ 	.short	0x0000
        /*0072*/ 	.short	0x0000
        /*0074*/ 	.byte	0x00, 0xf5, 0x21, 0x00


	//----- nvinfo : EIATTR_SPARSE_MMA_MASK
	.align		4
.L_23:
        /*0078*/ 	.byte	0x03, 0x50
        /*007a*/ 	.short	0x0000


	//----- nvinfo : EIATTR_MAXREG_COUNT
	.align		4
        /*007c*/ 	.byte	0x03, 0x1b
        /*007e*/ 	.short	0x00ff


	//----- nvinfo : EIATTR_NUM_BARRIERS
	.align		4
        /*0080*/ 	.byte	0x02, 0x4c
        /*0082*/ 	.byte	0x01
	.zero		1


	//----- nvinfo : EIATTR_MERCURY_ISA_VERSION
	.align		4
        /*0084*/ 	.byte	0x03, 0x5f
        /*0086*/ 	.short	0x0101


	//----- nvinfo : EIATTR_VRC_CTA_INIT_COUNT
	.align		4
        /*0088*/ 	.byte	0x02, 0x4a
	.zero		1
	.zero		1


	//----- nvinfo : EIATTR_EXIT_INSTR_OFFSETS
	.align		4
        /*008c*/ 	.byte	0x04, 0x1c
        /*008e*/ 	.short	(.L_25 - .L_24)


	//   ....[0]....
.L_24:
        /*0090*/ 	.word	0x00000b60


	//----- nvinfo : EIATTR_CRS_STACK_SIZE
	.align		4
.L_25:
        /*0094*/ 	.byte	0x04, 0x1e
        /*0096*/ 	.short	(.L_27 - .L_26)
.L_26:
        /*0098*/ 	.word	0x00000000


	//----- nvinfo : EIATTR_CBANK_PARAM_SIZE
	.align		4
.L_27:
        /*009c*/ 	.byte	0x03, 0x19
        /*009e*/ 	.short	0x0034


	//----- nvinfo : EIATTR_PARAM_CBANK
	.align		4
        /*00a0*/ 	.byte	0x04, 0x0a
        /*00a2*/ 	.short	(.L_29 - .L_28)
	.align		4
.L_28:
        /*00a4*/ 	.word	index@(.nv.constant0._Z10matrixNormPfS_S_S_S_S_i)
        /*00a8*/ 	.short	0x0380
        /*00aa*/ 	.short	0x0034


	//----- nvinfo : EIATTR_SW_WAR
	.align		4
.L_29:
        /*00ac*/ 	.byte	0x04, 0x36
        /*00ae*/ 	.short	(.L_31 - .L_30)
.L_30:
        /*00b0*/ 	.word	0x00000008
.L_31:


//--------------------- .nv.callgraph             --------------------------
	.section	.nv.callgraph,"",@"SHT_CUDA_CALLGRAPH"
	.align	4
	.sectionentsize	8
	.align		4
        /*0000*/ 	.word	0x00000000
	.align		4
        /*0004*/ 	.word	0xffffffff
	.align		4
        /*0008*/ 	.word	0x00000000
	.align		4
        /*000c*/ 	.word	0xfffffffe
	.align		4
        /*0010*/ 	.word	0x00000000
	.align		4
        /*0014*/ 	.word	0xfffffffd
	.align		4
        /*0018*/ 	.word	0x00000000
	.align		4
        /*001c*/ 	.word	0xfffffffc


//--------------------- .text._Z10matrixNormPfS_S_S_S_S_i --------------------------
	.section	.text._Z10matrixNormPfS_S_S_S_S_i,"ax",@progbits
	.align	128
        .global         _Z10matrixNormPfS_S_S_S_S_i
        .type           _Z10matrixNormPfS_S_S_S_S_i,@function
        .size           _Z10matrixNormPfS_S_S_S_S_i,(.L_x_24 - _Z10matrixNormPfS_S_S_S_S_i)
        .other          _Z10matrixNormPfS_S_S_S_S_i,@"STO_CUDA_ENTRY STV_DEFAULT"
_Z10matrixNormPfS_S_S_S_S_i:
.text._Z10matrixNormPfS_S_S_S_S_i:
[----:B------:R-:W-:Y:S01]  /*0000*/  LDC R1, c[0x0][0x37c] ;  /* 0x0000df00ff017b82 */ /* 0x000fe20000000800 */
[----:B------:R-:W0:Y:S01]  /*0010*/  S2R R9, SR_CTAID.X ;  /* 0x0000000000097919 */ /* 0x000e220000002500 */
[----:B------:R-:W0:Y:S06]  /*0020*/  LDCU UR4, c[0x0][0x360] ;  /* 0x00006c00ff0477ac */ /* 0x000e2c0008000800 */
[----:B------:R-:W1:Y:S01]  /*0030*/  S2UR UR8, SR_CTAID.Y ;  /* 0x00000000000879c3 */ /* 0x000e620000002600 */
[----:B------:R-:W0:Y:S01]  /*0040*/  S2R R8, SR_TID.X ;  /* 0x0000000000087919 */ /* 0x000e220000002100 */
[----:B------:R-:W2:Y:S01]  /*0050*/  LDCU UR5, c[0x0][0x3b0] ;  /* 0x00007600ff0577ac */ /* 0x000ea20008000800 */
[----:B------:R-:W1:Y:S01]  /*0060*/  S2R R0, SR_TID.Y ;  /* 0x0000000000007919 */ /* 0x000e620000002200 */
[----:B------:R-:W3:Y:S04]  /*0070*/  LDCU.64 UR6, c[0x0][0x358] ;  /* 0x00006b00ff0677ac */ /* 0x000ee80008000a00 */
[----:B------:R-:W1:Y:S08]  /*0080*/  LDC R11, c[0x0][0x364] ;  /* 0x0000d900ff0b7b82 */ /* 0x000e700000000800 */
[----:B------:R-:W4:Y:S01]  /*0090*/  LDC.64 R4, c[0x0][0x380] ;  /* 0x0000e000ff047b82 */ /* 0x000f220000000a00 */
[----:B0-----:R-:W-:-:S02]  /*00a0*/  IMAD R8, R9, UR4, R8 ;  /* 0x0000000409087c24 */ /* 0x001fc4000f8e0208 */
[----:B-1----:R-:W-:-:S04]  /*00b0*/  IMAD R3, R11, UR8, R0 ;  /* 0x000000080b037c24 */ /* 0x002fc8000f8e0200 */
[----:B--2---:R-:W-:Y:S02]  /*00c0*/  IMAD R8, R3, UR5, R8 ;  /* 0x0000000503087c24 */ /* 0x004fe4000f8e0208 */
[----:B------:R-:W0:Y:S02]  /*00d0*/  LDC.64 R2, c[0x0][0x398] ;  /* 0x0000e600ff027b82 */ /* 0x000e240000000a00 */
[----:B----4-:R-:W-:-:S05]  /*00e0*/  IMAD.WIDE R4, R8, 0x4, R4 ;  /* 0x0000000408047825 */ /* 0x010fca00078e0204 */
[----:B---3--:R-:W2:Y:S01]  /*00f0*/  LDG.E R7, desc[UR6][R4.64] ;  /* 0x0000000604077981 */ /* 0x008ea2000c1e1900 */
[----:B------:R-:W1:Y:S01]  /*0100*/  S2UR UR5, SR_CgaCtaId ;  /* 0x00000000000579c3 */ /* 0x000e620000008800 */
[----:B------:R-:W-:Y:S01]  /*0110*/  UMOV UR4, 0x400 ;  /* 0x0000040000047882 */ /* 0x000fe20000000000 */
[----:B------:R-:W-:Y:S02]  /*0120*/  ISETP.GE.U32.AND P0, PT, R11, 0x2, PT ;  /* 0x000000020b00780c */ /* 0x000fe40003f06070 */
[----:B------:R-:W-:Y:S01]  /*0130*/  ISETP.NE.AND P1, PT, R0, RZ, PT ;  /* 0x000000ff0000720c */ /* 0x000fe20003f25270 */
[----:B0-----:R-:W-:Y:S01]  /*0140*/  IMAD.WIDE.U32 R2, R9, 0x4, R2 ;  /* 0x0000000409027825 */ /* 0x001fe200078e0002 */
[----:B-1----:R-:W-:-:S06]  /*0150*/  ULEA UR4, UR5, UR4, 0x18 ;  /* 0x0000000405047291 */ /* 0x002fcc000f8ec0ff */
[----:B------:R-:W-:-:S05]  /*0160*/  MOV R13, UR4 ;  /* 0x00000004000d7c02 */ /* 0x000fca0008000f00 */
[----:B------:R-:W-:-:S05]  /*0170*/  IMAD R10, R0, 0x4, R13 ;  /* 0x00000004000a7824 */ /* 0x000fca00078e020d */
[----:B--2---:R0:W-:Y:S01]  /*0180*/  STS [R10], R7 ;  /* 0x000000070a007388 */ /* 0x0041e20000000800 */
[----:B------:R-:W-:Y:S06]  /*0190*/  BAR.SYNC.DEFER_BLOCKING 0x0 ;  /* 0x0000000000007b1d */ /* 0x000fec0000010000 */
[----:B------:R-:W-:Y:S05]  /*01a0*/  @!P0 BRA `(.L_x_0) ;  /* 0x0000000000388947 */ /* 0x000fea0003800000 */
[----:B------:R-:W-:-:S05]  /*01b0*/  UMOV UR4, 0x1 ;  /* 0x0000000100047882 */ /* 0x000fca0000000000 */
.L_x_1:
[----:B------:R-:W-:-:S06]  /*01c0*/  USHF.L.U32 UR5, UR4, 0x1, URZ ;  /* 0x0000000104057899 */ /* 0x000fcc00080006ff */
[----:B------:R-:W-:-:S05]  /*01d0*/  IMAD R12, R0, UR5, RZ ;  /* 0x00000005000c7c24 */ /* 0x000fca000f8e02ff */
[----:B------:R-:W-:-:S13]  /*01e0*/  ISETP.GE.U32.AND P0, PT, R12, R11, PT ;  /* 0x0000000b0c00720c */ /* 0x000fda0003f06070 */
[C---:B------:R-:W-:Y:S01]  /*01f0*/  @!P0 IADD3 R6, PT, PT, R12.reuse, UR4, RZ ;  /* 0x000000040c068c10 */ /* 0x040fe2000fffe0ff */
[----:B0-----:R-:W-:Y:S01]  /*0200*/  @!P0 IMAD R7, R12, 0x4, R13 ;  /* 0x000000040c078824 */ /* 0x001fe200078e020d */
[----:B------:R-:W-:Y:S02]  /*0210*/  UMOV UR4, UR5 ;  /* 0x0000000500047c82 */ /* 0x000fe40008000000 */
[----:B------:R-:W-:Y:S02]  /*0220*/  @!P0 LEA R6, R6, R13, 0x2 ;  /* 0x0000000d06068211 */ /* 0x000fe400078e10ff */
[----:B------:R-:W-:Y:S04]  /*0230*/  @!P0 LDS R15, [R7] ;  /* 0x00000000070f8984 */ /* 0x000fe80000000800 */
[----:B------:R-:W0:Y:S02]  /*0240*/  @!P0 LDS R6, [R6] ;  /* 0x0000000006068984 */ /* 0x000e240000000800 */
[----:B0-----:R-:W-:-:S05]  /*0250*/  @!P0 FADD R12, R6, R15 ;  /* 0x0000000f060c8221 */ /* 0x001fca0000000000 */
[----:B------:R1:W-:Y:S01]  /*0260*/  @!P0 STS [R7], R12 ;  /* 0x0000000c07008388 */ /* 0x0003e20000000800 */
[----:B------:R-:W-:-:S13]  /*0270*/  ISETP.LE.U32.AND P0, PT, R11, UR5, PT ;  /* 0x000000050b007c0c */ /* 0x000fda000bf03070 */
[----:B-1----:R-:W-:Y:S05]  /*0280*/  @!P0 BRA `(.L_x_1) ;  /* 0xfffffffc00cc8947 */ /* 0x002fea000383ffff */
.L_x_0:
[----:B------:R-:W-:Y:S04]  /*0290*/  BSSY.RECONVERGENT B0, `(.L_x_2) ;  /* 0x000000c000007945 */ /* 0x000fe80003800200 */
[----:B------:R-:W-:Y:S05]  /*02a0*/  @P1 BRA `(.L_x_3) ;  /* 0x0000000000281947 */ /* 0x000fea0003800000 */
[----:B------:R-:W1:Y:S01]  /*02b0*/  S2UR UR5, SR_CgaCtaId ;  /* 0x00000000000579c3 */ /* 0x000e620000008800 */
[----:B------:R-:W-:-:S07]  /*02c0*/  UMOV UR4, 0x400 ;  /* 0x0000040000047882 */ /* 0x000fce0000000000 */
[----:B------:R-:W2:Y:S08]  /*02d0*/  LDC R12, c[0x0][0x3b0] ;  /* 0x0000ec00ff0c7b82 */ /* 0x000eb00000000800 */
[----:B0-----:R-:W0:Y:S01]  /*02e0*/  LDC.64 R6, c[0x0][0x390] ;  /* 0x0000e400ff067b82 */ /* 0x001e220000000a00 */
[----:B-1----:R-:W-:-:S06]  /*02f0*/  ULEA UR4, UR5, UR4, 0x18 ;  /* 0x0000000405047291 */ /* 0x002fcc000f8ec0ff */
[----:B------:R-:W-:Y:S02]  /*0300*/  IMAD.U32 R13, RZ, RZ, UR4 ;  /* 0x00000004ff0d7e24 */ /* 0x000fe4000f8e00ff */
[----:B--2---:R-:W-:-:S03]  /*0310*/  IMAD R17, R12, UR8, R9 ;  /* 0x000000080c117c24 */ /* 0x004fc6000f8e0209 */
[----:B------:R-:W1:Y:S01]  /*0320*/  LDS R15, [R13] ;  /* 0x000000000d0f7984 */ /* 0x000e620000000800 */
[----:B0-----:R-:W-:-:S05]  /*0330*/  IMAD.WIDE.U32 R6, R17, 0x4, R6 ;  /* 0x0000000411067825 */ /* 0x001fca00078e0006 */
[----:B-1----:R1:W-:Y:S02]  /*0340*/  STG.E desc[UR6][R6.64], R15 ;  /* 0x0000000f06007986 */ /* 0x0023e4000c101906 */
.L_x_3:
[----:B------:R-:W-:Y:S05]  /*0350*/  BSYNC.RECONVERGENT B0 ;  /* 0x0000000000007941 */ /* 0x000fea0003800200 */
.L_x_2:
[----:B------:R-:W2:Y:S01]  /*0360*/  LDG.E R12, desc[UR6][R4.64] ;  /* 0x00000006040c7981 */ /* 0x000ea2000c1e1900 */
[----:B01----:R-:W0:Y:S03]  /*0370*/  LDC.64 R6, c[0x0][0x3a8] ;  /* 0x0000ea00ff067b82 */ /* 0x003e260000000a00 */
[----:B------:R-:W2:Y:S01]  /*0380*/  LDG.E R15, desc[UR6][R2.64] ;  /* 0x00000006020f7981 */ /* 0x000ea2000c1e1900 */
[----:B------:R-:W-:Y:S01]  /*0390*/  BSSY.RECONVERGENT B0, `(.L_x_4) ;  /* 0x0000048000007945 */ /* 0x000fe20003800200 */
[----:B------:R-:W-:Y:S02]  /*03a0*/  ISETP.NE.AND P1, PT, R0, RZ, PT ;  /* 0x000000ff0000720c */ /* 0x000fe40003f25270 */
[----:B------:R-:W-:Y:S01]  /*03b0*/  ISETP.GE.U32.AND P2, PT, R11, 0x2, PT ;  /* 0x000000020b00780c */ /* 0x000fe20003f46070 */
[----:B--2---:R-:W-:Y:S01]  /*03c0*/  FADD R12, R12, -R15 ;  /* 0x8000000f0c0c7221 */ /* 0x004fe20000000000 */
[----:B------:R-:W-:-:S04]  /*03d0*/  HFMA2 R15, -RZ, RZ, 1.875, 0 ;  /* 0x3f800000ff0f7431 */ /* 0x000fc800000001ff */
[----:B------:R-:W-:-:S13]  /*03e0*/  FSETP.NEU.AND P0, PT, R12, 1, PT ;  /* 0x3f8000000c00780b */ /* 0x000fda0003f0d000 */
[----:B0-----:R-:W-:Y:S05]  /*03f0*/  @!P0 BRA `(.L_x_5) ;  /* 0x0000000400048947 */ /* 0x001fea0003800000 */
[----:B------:R-:W-:-:S13]  /*0400*/  FSETP.NAN.AND P0, PT, |R12|, |R12|, PT ;  /* 0x4000000c0c00720b */ /* 0x000fda0003f08200 */
[----:B------:R-:W-:Y:S01]  /*0410*/  @P0 FADD R15, R12, 2 ;  /* 0x400000000c0f0421 */ /* 0x000fe20000000000 */
[----:B------:R-:W-:Y:S06]  /*0420*/  @P0 BRA `(.L_x_5) ;  /* 0x0000000000f80947 */ /* 0x000fec0003800000 */
[C---:B------:R-:W-:Y:S01]  /*0430*/  FMUL R15, |R12|.reuse, 16777216 ;  /* 0x4b8000000c0f7820 */ /* 0x040fe20000400200 */
[----:B------:R-:W-:Y:S01]  /*0440*/  FSETP.GEU.AND P0, PT, |R12|, 1.175494350822287508e-38, PT ;  /* 0x008000000c00780b */ /* 0x000fe20003f0e200 */
[----:B------:R-:W-:-:S03]  /*0450*/  IMAD.MOV.U32 R20, RZ, RZ, 0x3a2c32e4 ;  /* 0x3a2c32e4ff147424 */ /* 0x000fc600078e00ff */
[----:B------:R-:W-:Y:S02]  /*0460*/  FSEL R15, R15, |R12|, !P0 ;  /* 0x4000000c0f0f7208 */ /* 0x000fe40004000000 */
[----:B------:R-:W-:Y:S02]  /*0470*/  FSEL R18, RZ, -24, P0 ;  /* 0xc1c00000ff127808 */ /* 0x000fe40000000000 */
[----:B------:R-:W-:Y:S01]  /*0480*/  FSETP.NEU.AND P0, PT, |R12|, +INF , PT ;  /* 0x7f8000000c00780b */ /* 0x000fe20003f0d200 */
[----:B------:R-:W-:-:S03]  /*0490*/  VIADD R14, R15, 0xc0cafb0d ;  /* 0xc0cafb0d0f0e7836 */ /* 0x000fc60000000000 */
[----:B------:R-:W-:Y:S02]  /*04a0*/  FSETP.NEU.AND P0, PT, R12, RZ, P0 ;  /* 0x000000ff0c00720b */ /* 0x000fe4000070d000 */
[----:B------:R-:W-:-:S04]  /*04b0*/  LOP3.LUT R14, R14, 0xff800000, RZ, 0xc0, !PT ;  /* 0xff8000000e0e7812 */ /* 0x000fc800078ec0ff */
[----:B------:R-:W-:-:S05]  /*04c0*/  IADD3 R15, PT, PT, R15, -R14, RZ ;  /* 0x8000000e0f0f7210 */ /* 0x000fca0007ffe0ff */
[C---:B------:R-:W-:Y:S01]  /*04d0*/  FADD R16, R15.reuse, 1 ;  /* 0x3f8000000f107421 */ /* 0x040fe20000000000 */
[----:B------:R-:W-:Y:S01]  /*04e0*/  FADD R21, R15, -1 ;  /* 0xbf8000000f157421 */ /* 0x000fe20000000000 */
[----:B------:R-:W-:Y:S01]  /*04f0*/  I2FP.F32.S32 R15, R14 ;  /* 0x0000000e000f7245 */ /* 0x000fe20000201400 */
[----:B------:R-:W-:Y:S02]  /*0500*/  @!P0 FADD R12, R12, R12 ;  /* 0x0000000c0c0c8221 */ /* 0x000fe40000000000 */
[----:B------:R-:W-:Y:S01]  /*0510*/  FADD R17, R21, R21 ;  /* 0x0000001515117221 */ /* 0x000fe20000000000 */
[----:B------:R-:W0:Y:S01]  /*0520*/  MUFU.RCP R16, R16 ;  /* 0x0000001000107308 */ /* 0x000e220000001000 */
[----:B------:R-:W-:Y:S02]  /*0530*/  FFMA R19, R15, 1.1920928955078125e-07, R18 ;  /* 0x340000000f137823 */ /* 0x000fe40000000012 */
[----:B0-----:R-:W-:-:S04]  /*0540*/  FMUL R14, R16, R17 ;  /* 0x00000011100e7220 */ /* 0x001fc80000400000 */
[----:B------:R-:W-:Y:S01]  /*0550*/  FADD R18, R21, -R14 ;  /* 0x8000000e15127221 */ /* 0x000fe20000000000 */
[C---:B------:R-:W-:Y:S01]  /*0560*/  FMUL R17, R14.reuse, R14 ;  /* 0x0000000e0e117220 */ /* 0x040fe20000400000 */
[----:B------:R-:W-:Y:S02]  /*0570*/  FFMA R15, R14, 1.4426950216293334961, R19 ;  /* 0x3fb8aa3b0e0f7823 */ /* 0x000fe40000000013 */
[----:B------:R-:W-:Y:S01]  /*0580*/  FADD R18, R18, R18 ;  /* 0x0000001212127221 */ /* 0x000fe20000000000 */
[----:B------:R-:W-:Y:S01]  /*0590*/  FFMA R20, R17, R20, 0.0032181653659790754318 ;  /* 0x3b52e7db11147423 */ /* 0x000fe20000000014 */
[----:B------:R-:W-:Y:S02]  /*05a0*/  FADD R19, R19, -R15 ;  /* 0x8000000f13137221 */ /* 0x000fe40000000000 */
[----:B------:R-:W-:Y:S01]  /*05b0*/  FFMA R21, R21, -R14, R18 ;  /* 0x8000000e15157223 */ /* 0x000fe20000000012 */
[----:B------:R-:W-:Y:S01]  /*05c0*/  FFMA R20, R17, R20, 0.018033718690276145935 ;  /* 0x3c93bb7311147423 */ /* 0x000fe20000000014 */
[----:B------:R-:W-:-:S02]  /*05d0*/  FFMA R18, R14, 1.4426950216293334961, R19 ;  /* 0x3fb8aa3b0e127823 */ /* 0x000fc40000000013 */
[----:B------:R-:W-:Y:S01]  /*05e0*/  FMUL R21, R16, R21 ;  /* 0x0000001510157220 */ /* 0x000fe20000400000 */
[----:B------:R-:W-:-:S03]  /*05f0*/  FFMA R20, R17, R20, 0.12022458761930465698 ;  /* 0x3df6384f11147423 */ /* 0x000fc60000000014 */
[----:B------:R-:W-:Y:S01]  /*0600*/  FFMA R19, R21, 1.4426950216293334961, R18 ;  /* 0x3fb8aa3b15137823 */ /* 0x000fe20000000012 */
[----:B------:R-:W-:-:S03]  /*0610*/  FMUL R17, R17, R20 ;  /* 0x0000001411117220 */ /* 0x000fc60000400000 */
[----:B------:R-:W-:Y:S01]  /*0620*/  FFMA R18, R14, 1.9251366722983220825e-08, R19 ;  /* 0x32a55e340e127823 */ /* 0x000fe20000000013 */
[----:B------:R-:W-:-:S04]  /*0630*/  FMUL R16, R17, 3 ;  /* 0x4040000011107820 */ /* 0x000fc80000400000 */
[----:B------:R-:W-:Y:S01]  /*0640*/  FFMA R16, R21, R16, R18 ;  /* 0x0000001015107223 */ /* 0x000fe20000000012 */
[----:B------:R-:W-:-:S03]  /*0650*/  MOV R18, 0x391fcb8e ;  /* 0x391fcb8e00127802 */ /* 0x000fc60000000f00 */
[----:B------:R-:W-:-:S04]  /*0660*/  FFMA R16, R14, R17, R16 ;  /* 0x000000110e107223 */ /* 0x000fc80000000010 */
[----:B------:R-:W-:-:S04]  /*0670*/  FADD R17, R15, R16 ;  /* 0x000000100f117221 */ /* 0x000fc80000000000 */
[----:B------:R-:W-:Y:S01]  /*0680*/  FMUL R14, R17, 2 ;  /* 0x40000000110e7820 */ /* 0x000fe20000400000 */
[----:B------:R-:W-:-:S03]  /*0690*/  FADD R15, -R15, R17 ;  /* 0x000000110f0f7221 */ /* 0x000fc60000000100 */
[----:B------:R-:W0:Y:S01]  /*06a0*/  FRND R19, R14 ;  /* 0x0000000e00137307 */ /* 0x000e220000201000 */
[----:B------:R-:W-:Y:S01]  /*06b0*/  FADD R16, R16, -R15 ;  /* 0x8000000f10107221 */ /* 0x000fe20000000000 */
[----:B------:R-:W-:Y:S01]  /*06c0*/  FFMA R17, R17, 2, -R14 ;  /* 0x4000000011117823 */ /* 0x000fe2000000080e */
[----:B------:R-:W-:-:S03]  /*06d0*/  FSETP.GT.AND P4, PT, |R14|, 152, PT ;  /* 0x431800000e00780b */ /* 0x000fc60003f84200 */
[----:B------:R-:W-:Y:S02]  /*06e0*/  FFMA R16, R16, 2, R17 ;  /* 0x4000000010107823 */ /* 0x000fe40000000011 */
[----:B------:R-:W1:Y:S01]  /*06f0*/  F2I.NTZ R17, R14 ;  /* 0x0000000e00117305 */ /* 0x000e620000203100 */
[----:B0-----:R-:W-:Y:S01]  /*0700*/  FADD R15, R14, -R19 ;  /* 0x800000130e0f7221 */ /* 0x001fe20000000000 */
[----:B------:R-:W-:-:S03]  /*0710*/  FSETP.GT.AND P3, PT, R19, RZ, PT ;  /* 0x000000ff1300720b */ /* 0x000fc60003f64000 */
[----:B------:R-:W-:-:S04]  /*0720*/  FADD R15, R15, R16 ;  /* 0x000000100f0f7221 */ /* 0x000fc80000000000 */
[----:B------:R-:W-:-:S04]  /*0730*/  FFMA R16, R15, R18, 0.0013391353422775864601 ;  /* 0x3aaf85ed0f107423 */ /* 0x000fc80000000012 */
[----:B------:R-:W-:-:S04]  /*0740*/  FFMA R16, R15, R16, 0.0096188392490148544312 ;  /* 0x3c1d98560f107423 */ /* 0x000fc80000000010 */
[----:B------:R-:W-:-:S04]  /*0750*/  FFMA R16, R15, R16, 0.055503588169813156128 ;  /* 0x3d6357bb0f107423 */ /* 0x000fc80000000010 */
[C---:B------:R-:W-:Y:S01]  /*0760*/  FFMA R18, R15.reuse, R16, 0.24022644758224487305 ;  /* 0x3e75fdec0f127423 */ /* 0x040fe20000000010 */
[----:B------:R-:W-:Y:S02]  /*0770*/  SEL R16, RZ, 0x83000000, P3 ;  /* 0x83000000ff107807 */ /* 0x000fe40001800000 */
[----:B------:R-:W-:Y:S01]  /*0780*/  FSETP.GEU.AND P3, PT, R14, RZ, PT ;  /* 0x000000ff0e00720b */ /* 0x000fe20003f6e000 */
[----:B------:R-:W-:Y:S01]  /*0790*/  FFMA R20, R15, R18, 0.69314718246459960938 ;  /* 0x3f3172180f147423 */ /* 0x000fe20000000012 */
[----:B-1----:R-:W-:Y:S01]  /*07a0*/  LEA R17, R17, -R16, 0x17 ;  /* 0x8000001011117211 */ /* 0x002fe200078eb8ff */
[----:B------:R-:W-:Y:S02]  /*07b0*/  VIADD R18, R16, 0x7f000000 ;  /* 0x7f00000010127836 */ /* 0x000fe40000000000 */
[----:B------:R-:W-:Y:S01]  /*07c0*/  FFMA R19, R15, R20, 1 ;  /* 0x3f8000000f137423 */ /* 0x000fe20000000014 */
[----:B------:R-:W-:-:S03]  /*07d0*/  FSEL R15, RZ, +INF , !P3 ;  /* 0x7f800000ff0f7808 */ /* 0x000fc60005800000 */
[----:B------:R-:W-:-:S04]  /*07e0*/  FMUL R18, R18, R19 ;  /* 0x0000001312127220 */ /* 0x000fc80000400000 */
[----:B------:R-:W-:Y:S01]  /*07f0*/  @!P4 FMUL R15, R17, R18 ;  /* 0x00000012110fc220 */ /* 0x000fe20000400000 */
[----:B------:R-:W-:-:S07]  /*0800*/  @!P0 LOP3.LUT R15, R12, 0x7fffffff, RZ, 0xc0, !PT ;  /* 0x7fffffff0c0f8812 */ /* 0x000fce00078ec0ff */
.L_x_5:
[----:B------:R-:W-:Y:S05]  /*0810*/  BSYNC.RECONVERGENT B0 ;  /* 0x0000000000007941 */ /* 0x000fea0003800200 */
.L_x_4:
[----:B------:R0:W-:Y:S01]  /*0820*/  STS [R10], R15 ;  /* 0x0000000f0a007388 */ /* 0x0001e20000000800 */
[----:B------:R-:W-:Y:S01]  /*0830*/  IMAD.WIDE.U32 R6, R9, 0x4, R6 ;  /* 0x0000000409067825 */ /* 0x000fe200078e0006 */
[----:B------:R-:W-:Y:S06]  /*0840*/  @!P2 BRA `(.L_x_6) ;  /* 0x000000000038a947 */ /* 0x000fec0003800000 */
[----:B------:R-:W-:-:S05]  /*0850*/  UMOV UR4, 0x1 ;  /* 0x0000000100047882 */ /* 0x000fca0000000000 */
.L_x_7:
[----:B------:R-:W-:-:S06]  /*0860*/  USHF.L.U32 UR5, UR4, 0x1, URZ ;  /* 0x0000000104057899 */ /* 0x000fcc00080006ff */
[----:B------:R-:W-:-:S05]  /*0870*/  IMAD R12, R0, UR5, RZ ;  /* 0x00000005000c7c24 */ /* 0x000fca000f8e02ff */
[----:B------:R-:W-:-:S13]  /*0880*/  ISETP.GE.U32.AND P0, PT, R12, R11, PT ;  /* 0x0000000b0c00720c */ /* 0x000fda0003f06070 */
[C---:B0-----:R-:W-:Y:S01]  /*0890*/  @!P0 VIADD R10, R12.reuse, UR4 ;  /* 0x000000040c0a8c36 */ /* 0x041fe20008000000 */
[----:B------:R-:W-:Y:S01]  /*08a0*/  @!P0 LEA R12, R12, R13, 0x2 ;  /* 0x0000000d0c0c8211 */ /* 0x000fe200078e10ff */
[----:B------:R-:W-:Y:S02]  /*08b0*/  UMOV UR4, UR5 ;  /* 0x0000000500047c82 */ /* 0x000fe40008000000 */
[----:B------:R-:W-:Y:S02]  /*08c0*/  @!P0 IMAD R10, R10, 0x4, R13 ;  /* 0x000000040a0a8824 */ /* 0x000fe400078e020d */
[----:B------:R-:W-:Y:S04]  /*08d0*/  @!P0 LDS R15, [R12] ;  /* 0x000000000c0f8984 */ /* 0x000fe80000000800 */
[----:B------:R-:W0:Y:S02]  /*08e0*/  @!P0 LDS R10, [R10] ;  /* 0x000000000a0a8984 */ /* 0x000e240000000800 */
[----:B0-----:R-:W-:-:S05]  /*08f0*/  @!P0 FADD R15, R10, R15 ;  /* 0x0000000f0a0f8221 */ /* 0x001fca0000000000 */
[----:B------:R1:W-:Y:S01]  /*0900*/  @!P0 STS [R12], R15 ;  /* 0x0000000f0c008388 */ /* 0x0003e20000000800 */
[----:B------:R-:W-:-:S13]  /*0910*/  ISETP.LE.U32.AND P0, PT, R11, UR5, PT ;  /* 0x000000050b007c0c */ /* 0x000fda000bf03070 */
[----:B-1----:R-:W-:Y:S05]  /*0920*/  @!P0 BRA `(.L_x_7) ;  /* 0xfffffffc00cc8947 */ /* 0x002fea000383ffff */
.L_x_6:
[----:B------:R-:W-:Y:S04]  /*0930*/  BSSY.RECONVERGENT B0, `(.L_x_8) ;  /* 0x000000b000007945 */ /* 0x000fe80003800200 */
[----:B------:R-:W-:Y:S05]  /*0940*/  @P1 BRA `(.L_x_9) ;  /* 0x0000000000241947 */ /* 0x000fea0003800000 */
[----:B------:R-:W1:Y:S01]  /*0950*/  S2UR UR5, SR_CgaCtaId ;  /* 0x00000000000579c3 */ /* 0x000e620000008800 */
[----:B------:R-:W-:-:S07]  /*0960*/  UMOV UR4, 0x400 ;  /* 0x0000040000047882 */ /* 0x000fce0000000000 */
[----:B------:R-:W2:Y:S08]  /*0970*/  LDC R0, c[0x0][0x3b0] ;  /* 0x0000ec00ff007b82 */ /* 0x000eb00000000800 */
[----:B0-----:R-:W0:Y:S01]  /*0980*/  LDC.64 R10, c[0x0][0x3a0] ;  /* 0x0000e800ff0a7b82 */ /* 0x001e220000000a00 */
[----:B-1----:R-:W-:Y:S01]  /*0990*/  ULEA UR4, UR5, UR4, 0x18 ;  /* 0x0000000405047291 */ /* 0x002fe2000f8ec0ff */
[----:B--2---:R-:W-:-:S08]  /*09a0*/  IMAD R9, R0, UR8, R9 ;  /* 0x0000000800097c24 */ /* 0x004fd0000f8e0209 */
[----:B------:R-:W1:Y:S01]  /*09b0*/  LDS R13, [UR4] ;  /* 0x00000004ff0d7984 */ /* 0x000e620008000800 */
[----:B0-----:R-:W-:-:S05]  /*09c0*/  IMAD.WIDE.U32 R10, R9, 0x4, R10 ;  /* 0x00000004090a7825 */ /* 0x001fca00078e000a */
[----:B-1----:R1:W-:Y:S02]  /*09d0*/  STG.E desc[UR6][R10.64], R13 ;  /* 0x0000000d0a007986 */ /* 0x0023e4000c101906 */
.L_x_9:
[----:B------:R-:W-:Y:S05]  /*09e0*/  BSYNC.RECONVERGENT B0 ;  /* 0x0000000000007941 */ /* 0x000fea0003800200 */
.L_x_8:
[----:B------:R-:W2:Y:S01]  /*09f0*/  LDG.E R7, desc[UR6][R6.64] ;  /* 0x0000000606077981 */ /* 0x000ea2000c1e1900 */
[----:B-1----:R-:W-:Y:S01]  /*0a00*/  HFMA2 R11, -RZ, RZ, 0, 0 ;  /* 0x00000000ff0b7431 */ /* 0x002fe200000001ff */
[----:B--2---:R-:W-:-:S13]  /*0a10*/  FSETP.NEU.AND P0, PT, R7, RZ, PT ;  /* 0x000000ff0700720b */ /* 0x004fda0003f0d000 */
[----:B------:R-:W-:Y:S05]  /*0a20*/  @!P0 BRA `(.L_x_10) ;  /* 0x0000000000408947 */ /* 0x000fea0003800000 */
[----:B------:R-:W2:Y:S04]  /*0a30*/  LDG.E R0, desc[UR6][R4.64] ;  /* 0x0000000604007981 */ /* 0x000ea8000c1e1900 */
[----:B------:R-:W2:Y:S01]  /*0a40*/  LDG.E R3, desc[UR6][R2.64] ;  /* 0x0000000602037981 */ /* 0x000ea2000c1e1900 */
[----:B------:R-:W1:Y:S01]  /*0a50*/  MUFU.RCP R6, R7 ;  /* 0x0000000700067308 */ /* 0x000e620000001000 */
[----:B------:R-:W-:Y:S01]  /*0a60*/  BSSY.RECONVERGENT B0, `(.L_x_10) ;  /* 0x000000c000007945 */ /* 0x000fe20003800200 */
[----:B-1----:R-:W-:-:S04]  /*0a70*/  FFMA R9, -R7, R6, 1 ;  /* 0x3f80000007097423 */ /* 0x002fc80000000106 */
[----:B------:R-:W-:Y:S01]  /*0a80*/  FFMA R9, R6, R9, R6 ;  /* 0x0000000906097223 */ /* 0x000fe20000000006 */
[----:B--2---:R-:W-:-:S04]  /*0a90*/  FADD R0, R0, -R3 ;  /* 0x8000000300007221 */ /* 0x004fc80000000000 */
[----:B------:R-:W1:Y:S01]  /*0aa0*/  FCHK P0, R0, R7 ;  /* 0x0000000700007302 */ /* 0x000e620000000000 */
[----:B------:R-:W-:-:S04]  /*0ab0*/  FFMA R6, R0, R9, RZ ;  /* 0x0000000900067223 */ /* 0x000fc800000000ff */
[----:B0-----:R-:W-:-:S04]  /*0ac0*/  FFMA R10, -R7, R6, R0 ;  /* 0x00000006070a7223 */ /* 0x001fc80000000100 */
[----:B------:R-:W-:Y:S01]  /*0ad0*/  FFMA R11, R9, R10, R6 ;  /* 0x0000000a090b7223 */ /* 0x000fe20000000006 */
[----:B-1----:R-:W-:Y:S06]  /*0ae0*/  @!P0 BRA `(.L_x_11) ;  /* 0x00000000000c8947 */ /* 0x002fec0003800000 */
[----:B------:R-:W-:-:S07]  /*0af0*/  MOV R2, 0xb10 ;  /* 0x00000b1000027802 */ /* 0x000fce0000000f00 */
[----:B------:R-:W-:Y:S05]  /*0b00*/  CALL.REL.NOINC `($__internal_0_$__cuda_sm3x_div_rn_noftz_f32_slowpath) ;  /* 0x0000000000187944 */ /* 0x000fea0003c00000 */
[----:B------:R-:W-:-:S07]  /*0b10*/  IMAD.MOV.U32 R11, RZ, RZ, R0 ;  /* 0x000000ffff0b7224 */ /* 0x000fce00078e0000 */
.L_x_11:
[----:B------:R-:W-:Y:S05]  /*0b20*/  BSYNC.RECONVERGENT B0 ;  /* 0x0000000000007941 */ /* 0x000fea0003800200 */
.L_x_10:
[----:B------:R-:W1:Y:S02]  /*0b30*/  LDC.64 R2, c[0x0][0x388] ;  /* 0x0000e200ff027b82 */ /* 0x000e640000000a00 */
[----:B-1----:R-:W-:-:S05]  /*0b40*/  IMAD.WIDE R8, R8, 0x4, R2 ;  /* 0x0000000408087825 */ /* 0x002fca00078e0202 */
[----:B------:R-:W-:Y:S01]  /*0b50*/  STG.E desc[UR6][R8.64], R11 ;  /* 0x0000000b08007986 */ /* 0x000fe2000c101906 */
[----:B------:R-:W-:Y:S05]  /*0b60*/  EXIT ;  /* 0x000000000000794d */ /* 0x000fea0003800000 */
        .weak           $__internal_0_$__cuda_sm3x_div_rn_noftz_f32_slowpath
        .type           $__internal_0_$__cuda_sm3x_div_rn_noftz_f32_slowpath,@function
        .size           $__internal_0_$__cuda_sm3x_div_rn_noftz_f32_slowpath,(.L_x_24 - $__internal_0_$__cuda_sm3x_div_rn_noftz_f32_slowpath)
$__internal_0_$__cuda_sm3x_div_rn_noftz_f32_slowpath:
[----:B------:R-:W-:Y:S01]  /*0b70*/  SHF.R.U32.HI R4, RZ, 0x17, R7 ;  /* 0x00000017ff047819 */ /* 0x000fe20000011607 */
[----:B------:R-:W-:Y:S01]  /*0b80*/  BSSY.RECONVERGENT B1, `(.L_x_12) ;  /* 0x0000064000017945 */ /* 0x000fe20003800200 */
[----:B------:R-:W-:Y:S02]  /*0b90*/  SHF.R.U32.HI R3, RZ, 0x17, R0 ;  /* 0x00000017ff037819 */ /* 0x000fe40000011600 */
[----:B------:R-:W-:Y:S02]  /*0ba0*/  LOP3.LUT R5, R4, 0xff, RZ, 0xc0, !PT ;  /* 0x000000ff04057812 */ /* 0x000fe400078ec0ff */
[----:B------:R-:W-:Y:S02]  /*0bb0*/  LOP3.LUT R4, R3, 0xff, RZ, 0xc0, !PT ;  /* 0x000000ff03047812 */ /* 0x000fe400078ec0ff */
[----:B------:R-:W-:Y:S02]  /*0bc0*/  IADD3 R11, PT, PT, R5, -0x1, RZ ;  /* 0xffffffff050b7810 */ /* 0x000fe40007ffe0ff */
[----:B------:R-:W-:Y:S01]  /*0bd0*/  MOV R6, R0 ;  /* 0x0000000000067202 */ /* 0x000fe20000000f00 */
[----:B------:R-:W-:Y:S01]  /*0be0*/  VIADD R10, R4, 0xffffffff ;  /* 0xffffffff040a7836 */ /* 0x000fe20000000000 */
[----:B------:R-:W-:-:S04]  /*0bf0*/  ISETP.GT.U32.AND P0, PT, R11, 0xfd, PT ;  /* 0x000000fd0b00780c */ /* 0x000fc80003f04070 */
[----:B------:R-:W-:-:S13]  /*0c00*/  ISETP.GT.U32.OR P0, PT, R10, 0xfd, P0 ;  /* 0x000000fd0a00780c */ /* 0x000fda0000704470 */
[----:B------:R-:W-:Y:S01]  /*0c10*/  @!P0 IMAD.MOV.U32 R9, RZ, RZ, RZ ;  /* 0x000000ffff098224 */ /* 0x000fe200078e00ff */
[----:B------:R-:W-:Y:S06]  /*0c20*/  @!P0 BRA `(.L_x_13) ;  /* 0x0000000000608947 */ /* 0x000fec0003800000 */
[----:B------:R-:W-:Y:S02]  /*0c30*/  FSETP.GTU.FTZ.AND P0, PT, |R0|, +INF , PT ;  /* 0x7f8000000000780b */ /* 0x000fe40003f1c200 */
[----:B------:R-:W-:Y:S02]  /*0c40*/  FSETP.GTU.FTZ.AND P1, PT, |R7|, +INF , PT ;  /* 0x7f8000000700780b */ /* 0x000fe40003f3c200 */
[----:B------:R-:W-:Y:S02]  /*0c50*/  MOV R3, R7 ;  /* 0x0000000700037202 */ /* 0x000fe40000000f00 */
[----:B------:R-:W-:-:S13]  /*0c60*/  PLOP3.LUT P0, PT, P0, P1, PT, 0xf8, 0x8f ;  /* 0x00000000008f781c */ /* 0x000fda0000703f70 */
[----:B------:R-:W-:Y:S05]  /*0c70*/  @P0 BRA `(.L_x_14) ;  /* 0x00000004004c0947 */ /* 0x000fea0003800000 */
[----:B------:R-:W-:-:S13]  /*0c80*/  LOP3.LUT P0, RZ, R7, 0x7fffffff, R6, 0xc8, !PT ;  /* 0x7fffffff07ff7812 */ /* 0x000fda000780c806 */
[----:B------:R-:W-:Y:S05]  /*0c90*/  @!P0 BRA `(.L_x_15) ;  /* 0x00000004003c8947 */ /* 0x000fea0003800000 */
[C---:B------:R-:W-:Y:S02]  /*0ca0*/  FSETP.NEU.FTZ.AND P2, PT, |R0|.reuse, +INF , PT ;  /* 0x7f8000000000780b */ /* 0x040fe40003f5d200 */
[----:B------:R-:W-:Y:S02]  /*0cb0*/  FSETP.NEU.FTZ.AND P1, PT, |R3|, +INF , PT ;  /* 0x7f8000000300780b */ /* 0x000fe40003f3d200 */
[----:B------:R-:W-:-:S11]  /*0cc0*/  FSETP.NEU.FTZ.AND P0, PT, |R0|, +INF , PT ;  /* 0x7f8000000000780b */ /* 0x000fd60003f1d200 */
[----:B------:R-:W-:Y:S05]  /*0cd0*/  @!P1 BRA !P2, `(.L_x_15) ;  /* 0x00000004002c9947 */ /* 0x000fea0005000000 */
[----:B------:R-:W-:-:S04]  /*0ce0*/  LOP3.LUT P2, RZ, R6, 0x7fffffff, RZ, 0xc0, !PT ;  /* 0x7fffffff06ff7812 */ /* 0x000fc8000784c0ff */
[----:B------:R-:W-:-:S13]  /*0cf0*/  PLOP3.LUT P1, PT, P1, P2, PT, 0x2f, 0xf2 ;  /* 0x0000000000f2781c */ /* 0x000fda0000f24577 */
[----:B------:R-:W-:Y:S05]  /*0d00*/  @P1 BRA `(.L_x_16) ;  /* 0x0000000400181947 */ /* 0x000fea0003800000 */
[----:B------:R-:W-:-:S04]  /*0d10*/  LOP3.LUT P1, RZ, R7, 0x7fffffff, RZ, 0xc0, !PT ;  /* 0x7fffffff07ff7812 */ /* 0x000fc8000782c0ff */
[----:B------:R-:W-:-:S13]  /*0d20*/  PLOP3.LUT P0, PT, P0, P1, PT, 0x2f, 0xf2 ;  /* 0x0000000000f2781c */ /* 0x000fda0000702577 */
[----:B------:R-:W-:Y:S05]  /*0d30*/  @P0 BRA `(.L_x_17) ;  /* 0x0000000400000947 */ /* 0x000fea0003800000 */
[----:B------:R-:W-:Y:S02]  /*0d40*/  ISETP.GE.AND P0, PT, R10, RZ, PT ;  /* 0x000000ff0a00720c */ /* 0x000fe40003f06270 */
[----:B------:R-:W-:-:S11]  /*0d50*/  ISETP.GE.AND P1, PT, R11, RZ, PT ;  /* 0x000000ff0b00720c */ /* 0x000fd60003f26270 */
[----:B------:R-:W-:Y:S01]  /*0d60*/  @P0 MOV R9, RZ ;  /* 0x000000ff00090202 */ /* 0x000fe20000000f00 */
[----:B------:R-:W-:Y:S02]  /*0d70*/  @!P0 IMAD.MOV.U32 R9, RZ, RZ, -0x40 ;  /* 0xffffffc0ff098424 */ /* 0x000fe400078e00ff */
[----:B------:R-:W-:Y:S01]  /*0d80*/  @!P0 FFMA R6, R0, 1.84467440737095516160e+19, RZ ;  /* 0x5f80000000068823 */ /* 0x000fe200000000ff */
[----:B------:R-:W-:Y:S02]  /*0d90*/  @!P1 FFMA R7, R3, 1.84467440737095516160e+19, RZ ;  /* 0x5f80000003079823 */ /* 0x000fe400000000ff */
[----:B------:R-:W-:-:S07]  /*0da0*/  @!P1 IADD3 R9, PT, PT, R9, 0x40, RZ ;  /* 0x0000004009099810 */ /* 0x000fce0007ffe0ff */
.L_x_13:
[----:B------:R-:W-:Y:S01]  /*0db0*/  LEA R0, R5, 0xc0800000, 0x17 ;  /* 0xc080000005007811 */ /* 0x000fe200078eb8ff */
[----:B------:R-:W-:Y:S01]  /*0dc0*/  VIADD R4, R4, 0xffffff81 ;  /* 0xffffff8104047836 */ /* 0x000fe20000000000 */
[----:B------:R-:W-:Y:S02]  /*0dd0*/  BSSY.RECONVERGENT B2, `(.L_x_18) ;  /* 0x0000035000027945 */ /* 0x000fe40003800200 */
[----:B------:R-:W-:Y:S01]  /*0de0*/  IADD3 R7, PT, PT, -R0, R7, RZ ;  /* 0x0000000700077210 */ /* 0x000fe20007ffe1ff */
[C---:B------:R-:W-:Y:S01]  /*0df0*/  IMAD R0, R4.reuse, -0x800000, R6 ;  /* 0xff80000004007824 */ /* 0x040fe200078e0206 */
[----:B------:R-:W-:Y:S02]  /*0e00*/  IADD3 R4, PT, PT, R4, 0x7f, -R5 ;  /* 0x0000007f04047810 */ /* 0x000fe40007ffe805 */
[----:B------:R-:W0:Y:S01]  /*0e10*/  MUFU.RCP R3, R7 ;  /* 0x0000000700037308 */ /* 0x000e220000001000 */
[----:B------:R-:W-:Y:S01]  /*0e20*/  FADD.FTZ R11, -R7, -RZ ;  /* 0x800000ff070b7221 */ /* 0x000fe20000010100 */
[----:B------:R-:W-:-:S03]  /*0e30*/  IADD3 R4, PT, PT, R4, R9, RZ ;  /* 0x0000000904047210 */ /* 0x000fc60007ffe0ff */
[----:B0-----:R-:W-:-:S04]  /*0e40*/  FFMA R10, R3, R11, 1 ;  /* 0x3f800000030a7423 */ /* 0x001fc8000000000b */
[----:B------:R-:W-:-:S04]  /*0e50*/  FFMA R10, R3, R10, R3 ;  /* 0x0000000a030a7223 */ /* 0x000fc80000000003 */
[----:B------:R-:W-:-:S04]  /*0e60*/  FFMA R3, R0, R10, RZ ;  /* 0x0000000a00037223 */ /* 0x000fc800000000ff */
[----:B------:R-:W-:-:S04]  /*0e70*/  FFMA R6, R11, R3, R0 ;  /* 0x000000030b067223 */ /* 0x000fc80000000000 */
[----:B------:R-:W-:-:S04]  /*0e80*/  FFMA R13, R10, R6, R3 ;  /* 0x000000060a0d7223 */ /* 0x000fc80000000003 */
[----:B------:R-:W-:-:S04]  /*0e90*/  FFMA R6, R11, R13, R0 ;  /* 0x0000000d0b067223 */ /* 0x000fc80000000000 */
[----:B------:R-:W-:-:S05]  /*0ea0*/  FFMA R0, R10, R6, R13 ;  /* 0x000000060a007223 */ /* 0x000fca000000000d */
[----:B------:R-:W-:-:S04]  /*0eb0*/  SHF.R.U32.HI R3, RZ, 0x17, R0 ;  /* 0x00000017ff037819 */ /* 0x000fc80000011600 */
[----:B------:R-:W-:-:S04]  /*0ec0*/  LOP3.LUT R3, R3, 0xff, RZ, 0xc0, !PT ;  /* 0x000000ff03037812 */ /* 0x000fc800078ec0ff */
[----:B------:R-:W-:-:S05]  /*0ed0*/  IADD3 R7, PT, PT, R3, R4, RZ ;  /* 0x0000000403077210 */ /* 0x000fca0007ffe0ff */
[----:B------:R-:W-:-:S05]  /*0ee0*/  VIADD R3, R7, 0xffffffff ;  /* 0xffffffff07037836 */ /* 0x000fca0000000000 */
[----:B------:R-:W-:-:S13]  /*0ef0*/  ISETP.GE.U32.AND P0, PT, R3, 0xfe, PT ;  /* 0x000000fe0300780c */ /* 0x000fda0003f06070 */
[----:B------:R-:W-:Y:S05]  /*0f00*/  @!P0 BRA `(.L_x_19) ;  /* 0x0000000000808947 */ /* 0x000fea0003800000 */
[----:B------:R-:W-:-:S13]  /*0f10*/  ISETP.GT.AND P0, PT, R7, 0xfe, PT ;  /* 0x000000fe0700780c */ /* 0x000fda0003f04270 */
[----:B------:R-:W-:Y:S05]  /*0f20*/  @P0 BRA `(.L_x_20) ;  /* 0x00000000006c0947 */ /* 0x000fea0003800000 */
[----:B------:R-:W-:-:S13]  /*0f30*/  ISETP.GE.AND P0, PT, R7, 0x1, PT ;  /* 0x000000010700780c */ /* 0x000fda0003f06270 */
[----:B------:R-:W-:Y:S05]  /*0f40*/  @P0 BRA `(.L_x_21) ;  /* 0x0000000000740947 */ /* 0x000fea0003800000 */
[----:B------:R-:W-:Y:S02]  /*0f50*/  ISETP.GE.AND P0, PT, R7, -0x18, PT ;  /* 0xffffffe80700780c */ /* 0x000fe40003f06270 */
[----:B------:R-:W-:-:S11]  /*0f60*/  LOP3.LUT R0, R0, 0x80000000, RZ, 0xc0, !PT ;  /* 0x8000000000007812 */ /* 0x000fd600078ec0ff */
[----:B------:R-:W-:Y:S05]  /*0f70*/  @!P0 BRA `(.L_x_21) ;  /* 0x0000000000688947 */ /* 0x000fea0003800000 */
[CCC-:B------:R-:W-:Y:S01]  /*0f80*/  FFMA.RZ R3, R10.reuse, R6.reuse, R13.reuse ;  /* 0x000000060a037223 */ /* 0x1c0fe2000000c00d */
[CCC-:B------:R-:W-:Y:S01]  /*0f90*/  FFMA.RM R4, R10.reuse, R6.reuse, R13.reuse ;  /* 0x000000060a047223 */ /* 0x1c0fe2000000400d */
[C---:B------:R-:W-:Y:S02]  /*0fa0*/  ISETP.NE.AND P2, PT, R7.reuse, RZ, PT ;  /* 0x000000ff0700720c */ /* 0x040fe40003f45270 */
[----:B------:R-:W-:Y:S02]  /*0fb0*/  ISETP.NE.AND P1, PT, R7, RZ, PT ;  /* 0x000000ff0700720c */ /* 0x000fe40003f25270 */
[----:B------:R-:W-:Y:S01]  /*0fc0*/  LOP3.LUT R5, R3, 0x7fffff, RZ, 0xc0, !PT ;  /* 0x007fffff03057812 */ /* 0x000fe200078ec0ff */
[----:B------:R-:W-:Y:S01]  /*0fd0*/  FFMA.RP R3, R10, R6, R13 ;  /* 0x000000060a037223 */ /* 0x000fe2000000800d */
[----:B------:R-:W-:Y:S02]  /*0fe0*/  IADD3 R6, PT, PT, R7, 0x20, RZ ;  /* 0x0000002007067810 */ /* 0x000fe40007ffe0ff */
[----:B------:R-:W-:-:S02]  /*0ff0*/  LOP3.LUT R5, R5, 0x800000, RZ, 0xfc, !PT ;  /* 0x0080000005057812 */ /* 0x000fc400078efcff */
[----:B------:R-:W-:Y:S02]  /*1000*/  IADD3 R7, PT, PT, -R7, RZ, RZ ;  /* 0x000000ff07077210 */ /* 0x000fe40007ffe1ff */
[----:B------:R-:W-:Y:S02]  /*1010*/  SHF.L.U32 R6, R5, R6, RZ ;  /* 0x0000000605067219 */ /* 0x000fe400000006ff */
[----:B------:R-:W-:Y:S02]  /*1020*/  FSETP.NEU.FTZ.AND P0, PT, R3, R4, PT ;  /* 0x000000040300720b */ /* 0x000fe40003f1d000 */
[----:B------:R-:W-:Y:S02]  /*1030*/  SEL R4, R7, RZ, P2 ;  /* 0x000000ff07047207 */ /* 0x000fe40001000000 */
[----:B------:R-:W-:Y:S02]  /*1040*/  ISETP.NE.AND P1, PT, R6, RZ, P1 ;  /* 0x000000ff0600720c */ /* 0x000fe40000f25270 */
[----:B------:R-:W-:-:S02]  /*1050*/  SHF.R.U32.HI R4, RZ, R4, R5 ;  /* 0x00000004ff047219 */ /* 0x000fc40000011605 */
[----:B------:R-:W-:Y:S02]  /*1060*/  PLOP3.LUT P0, PT, P0, P1, PT, 0xf8, 0x8f ;  /* 0x00000000008f781c */ /* 0x000fe40000703f70 */
[----:B------:R-:W-:Y:S02]  /*1070*/  SHF.R.U32.HI R6, RZ, 0x1, R4 ;  /* 0x00000001ff067819 */ /* 0x000fe40000011604 */
[----:B------:R-:W-:-:S04]  /*1080*/  SEL R3, RZ, 0x1, !P0 ;  /* 0x00000001ff037807 */ /* 0x000fc80004000000 */
[----:B------:R-:W-:-:S04]  /*1090*/  LOP3.LUT R3, R3, 0x1, R6, 0xf8, !PT ;  /* 0x0000000103037812 */ /* 0x000fc800078ef806 */
[----:B------:R-:W-:-:S05]  /*10a0*/  LOP3.LUT R3, R3, R4, RZ, 0xc0, !PT ;  /* 0x0000000403037212 */ /* 0x000fca00078ec0ff */
[----:B------:R-:W-:-:S05]  /*10b0*/  IMAD.IADD R3, R6, 0x1, R3 ;  /* 0x0000000106037824 */ /* 0x000fca00078e0203 */
[----:B------:R-:W-:Y:S01]  /*10c0*/  LOP3.LUT R0, R3, R0, RZ, 0xfc, !PT ;  /* 0x0000000003007212 */ /* 0x000fe200078efcff */
[----:B------:R-:W-:Y:S06]  /*10d0*/  BRA `(.L_x_21) ;  /* 0x0000000000107947 */ /* 0x000fec0003800000 */
.L_x_20:
[----:B------:R-:W-:-:S04]  /*10e0*/  LOP3.LUT R0, R0, 0x80000000, RZ, 0xc0, !PT ;  /* 0x8000000000007812 */ /* 0x000fc800078ec0ff */
[----:B------:R-:W-:Y:S01]  /*10f0*/  LOP3.LUT R0, R0, 0x7f800000, RZ, 0xfc, !PT ;  /* 0x7f80000000007812 */ /* 0x000fe200078efcff */
[----:B------:R-:W-:Y:S06]  /*1100*/  BRA `(.L_x_21) ;  /* 0x0000000000047947 */ /* 0x000fec0003800000 */
.L_x_19:
[----:B------:R-:W-:-:S07]  /*1110*/  LEA R0, R4, R0, 0x17 ;  /* 0x0000000004007211 */ /* 0x000fce00078eb8ff */
.L_x_21:
[----:B------:R-:W-:Y:S05]  /*1120*/  BSYNC.RECONVERGENT B2 ;  /* 0x0000000000027941 */ /* 0x000fea0003800200 */
.L_x_18:
[----:B------:R-:W-:Y:S05]  /*1130*/  BRA `(.L_x_22) ;  /* 0x0000000000207947 */ /* 0x000fea0003800000 */
.L_x_17:
[----:B------:R-:W-:-:S04]  /*1140*/  LOP3.LUT R0, R7, 0x80000000, R6, 0x48, !PT ;  /* 0x8000000007007812 */ /* 0x000fc800078e4806 */
[----:B------:R-:W-:Y:S01]  /*1150*/  LOP3.LUT R0, R0, 0x7f800000, RZ, 0xfc, !PT ;  /* 0x7f80000000007812 */ /* 0x000fe200078efcff */
[----:B------:R-:W-:Y:S06]  /*1160*/  BRA `(.L_x_22) ;  /* 0x0000000000147947 */ /* 0x000fec0003800000 */
.L_x_16:
[----:B------:R-:W-:Y:S01]  /*1170*/  LOP3.LUT R0, R7, 0x80000000, R6, 0x48, !PT ;  /* 0x8000000007007812 */ /* 0x000fe200078e4806 */
[----:B------:R-:W-:Y:S06]  /*1180*/  BRA `(.L_x_22) ;  /* 0x00000000000c7947 */ /* 0x000fec0003800000 */
.L_x_15:
[----:B------:R-:W0:Y:S01]  /*1190*/  MUFU.RSQ R0, -QNAN ;  /* 0xffc0000000007908 */ /* 0x000e220000001400 */
[----:B------:R-:W-:Y:S05]  /*11a0*/  BRA `(.L_x_22) ;  /* 0x0000000000047947 */ /* 0x000fea0003800000 */
.L_x_14:
[----:B------:R-:W-:-:S07]  /*11b0*/  FADD.FTZ R0, R0, R3 ;  /* 0x0000000300007221 */ /* 0x000fce0000010000 */
.L_x_22:
[----:B------:R-:W-:Y:S05]  /*11c0*/  BSYNC.RECONVERGENT B1 ;  /* 0x0000000000017941 */ /* 0x000fea0003800200 */
.L_x_12:
[----:B------:R-:W-:-:S04]  /*11d0*/  HFMA2 R3, -RZ, RZ, 0, 0 ;  /* 0x00000000ff037431 */ /* 0x000fc800000001ff */
[----:B0-----:R-:W-:Y:S05]  /*11e0*/  RET.REL.NODEC R2 `(_Z10matrixNormPfS_S_S_S_S_i) ;  /* 0xffffffec02847950 */ /* 0x001fea0003c3ffff */
.L_x_23:
[----:B------:R-:W-:-:S00]  /*11f0*/  BRA `(.L_x_23) ;  /* 0xfffffffc00fc7947 */ /* 0x000fc0000383ffff */
[----:B------:R-:W-:-:S00]  /*1200*/  NOP ;  /* 0x0000000000007918 */ /* 0x000fc00000000000 */
[----:B------:R-:W-:-:S00]  /*1210*/  NOP ;  /* 0x0000000000007918 */ /* 0x000fc00000000000 */
[----:B------:R-:W-:-:S00]  /*1220*/  NOP ;  /* 0x0000000000007918 */ /* 0x000fc00000000000 */
[----:B------:R-:W-:-:S00]  /*1230*/  NOP ;  /* 0x0000000000007918 */ /* 0x000fc00000000000 */
[----:B------:R-:W-:-:S00]  /*1240*/  NOP ;  /* 0x0000000000007918 */ /* 0x000fc00000000000 */
[----:B------:R-:W-:-:S00]  /*1250*/  NOP ;  /* 0x0000000000007918 */ /* 0x000fc00000000000 */
[----:B------:R-:W-:-:S00]  /*1260*/  NOP ;  /* 0x0000000000007918 */ /* 0x000fc00000000000 */
[----:B------:R-:W-:-:S00]  /*1270*/  NOP ;  /* 0x0000000000007918 */ /* 0x000fc00000000000 */
.L_x_24:


//--------------------- .nv.shared._Z10matrixNormPfS_S_S_S_S_i --------------------------
	.section	.nv.shared._Z10matrixNormPfS_S_S_S_S_i,"aw",@nobits
	.sectionflags	@""
	.align	16
	.zero		1024


//--------------------- .nv.shared.reserved.0     --------------------------
	.section	.nv.shared.reserved.0,"aw",@nobits
	.weak		__nv_reservedSMEM_offset_0_alias
	.size		__nv_reservedSMEM_offset_0_alias, 0, 64
	.other		__nv_reservedSMEM_offset_0_alias,@"STO_CUDA_RESERVED_SHARED STV_DEFAULT"
__nv_reservedSMEM_offset_0_alias:
	.zero		0
	.zero		64


//--------------------- .nv.constant0._Z10matrixNormPfS_S_S_S_S_i --------------------------
	.section	.nv.constant0._Z10matrixNormPfS_S_S_S_S_i,"a",@progbits
	.sectionflags	@""
	.align	4
.nv.constant0._Z10matrixNormPfS_S_S_S_S_i:
	.zero		948


//--------------------- SYMBOLS --------------------------

	.type		.nv.reservedSmem.offset0,@object
	.size		.nv.reservedSmem.offset0,0x4
	.type		.nv.reservedSmem.cap,@object
	.size		.nv.reservedSmem.cap,0x4
